//
// Generated by NVIDIA NVVM Compiler
//
// Compiler Build ID: CL-36424714
// Cuda compilation tools, release 13.0, V13.0.88
// Based on NVVM 20.0.0
//

.version 9.0
.target sm_100
.address_size 64

	// .globl	_Z12vector_scalePfif

.visible .entry _Z12vector_scalePfif(
	.param .u64 .ptr .align 1 _Z12vector_scalePfif_param_0,
	.param .u32 _Z12vector_scalePfif_param_1,
	.param .f32 _Z12vector_scalePfif_param_2
)
{
	.reg .pred 	%p<2>;
	.reg .b32 	%r<6>;
	.reg .b32 	%f<4>;
	.reg .b64 	%rd<5>;

	ld.param.u64 	%rd1, [_Z12vector_scalePfif_param_0];
	ld.param.u32 	%r2, [_Z12vector_scalePfif_param_1];
	ld.param.f32 	%f1, [_Z12vector_scalePfif_param_2];
	mov.u32 	%r3, %ctaid.x;
	mov.u32 	%r4, %ntid.x;
	mov.u32 	%r5, %tid.x;
	mad.lo.s32 	%r1, %r3, %r4, %r5;
	setp.ge.s32 	%p1, %r1, %r2;
	@%p1 bra 	$L__BB0_2;
	cvta.to.global.u64 	%rd2, %rd1;
	mul.wide.s32 	%rd3, %r1, 4;
	add.s64 	%rd4, %rd2, %rd3;
	ld.global.f32 	%f2, [%rd4];
	mul.f32 	%f3, %f1, %f2;
	st.global.f32 	[%rd4], %f3;
$L__BB0_2:
	ret;

}


// ===== COMPILED SASS (sm_100) =====

	.target	sm_100

	.elftype	@"ET_EXEC"


//--------------------- .note.nv.tkinfo           --------------------------
	.section	.note.nv.tkinfo,"",@"SHT_NOTE"
	.sectionflags	@"SHF_NOTE_NV_TKINFO"
	.tkinfo
        /*0018*/ 	.word	0x00000002
        /*0030*/ 	.string	""
        /*0030*/ 	.string	"ptxas"
        /*0030*/ 	.string	"Cuda compilation tools, release 13.0, V13.0.88"
        /*0030*/ 	.string	"Build cuda_13.0.r13.0/compiler.36424714_0"
        /*0030*/ 	.string	"-arch sm_100 -m 64 "



//--------------------- .note.nv.cuinfo           --------------------------
	.section	.note.nv.cuinfo,"",@"SHT_NOTE"
	.sectionflags	@"SHF_NOTE_NV_CUINFO"
        /*0018*/ 	.short	0x0002
        /*001a*/ 	.short	0x0064
        /*001c*/ 	.short	0x0082
	.zero		2


//--------------------- .nv.info                  --------------------------
	.section	.nv.info,"",@"SHT_CUDA_INFO"
	.align	4


	//----- nvinfo : EIATTR_REGCOUNT
	.align		4
        /*0000*/ 	.byte	0x04, 0x2f
        /*0002*/ 	.short	(.L_1 - .L_0)
	.align		4
.L_0:
        /*0004*/ 	.word	index@(_Z12vector_scalePfif)
        /*0008*/ 	.word	0x00000008


	//----- nvinfo : EIATTR_FRAME_SIZE
	.align		4
.L_1:
        /*000c*/ 	.byte	0x04, 0x11
        /*000e*/ 	.short	(.L_3 - .L_2)
	.align		4
.L_2:
        /*0010*/ 	.word	index@(_Z12vector_scalePfif)
        /*0014*/ 	.word	0x00000000


	//----- nvinfo : EIATTR_MIN_STACK_SIZE
	.align		4
.L_3:
        /*0018*/ 	.byte	0x04, 0x12
        /*001a*/ 	.short	(.L_5 - .L_4)
	.align		4
.L_4:
        /*001c*/ 	.word	index@(_Z12vector_scalePfif)
        /*0020*/ 	.word	0x00000000
.L_5:


//--------------------- .nv.compat                --------------------------
	.section	.nv.compat,"",@"SHT_CUDA_COMPAT_INFO"
	.align	4
        /*0000*/ 	.byte	0x02, 0x09, 0x00, 0x00, 0x02, 0x02, 0x01, 0x00, 0x02, 0x05, 0x05, 0x00, 0x03, 0x07, 0x01, 0x01
        /*0010*/ 	.byte	0x02, 0x03, 0x00, 0x00, 0x02, 0x06, 0x01, 0x00, 0x04, 0x0b, 0x08, 0x00, 0x09, 0x00, 0x00, 0x00
        /*0020*/ 	.byte	0x00, 0x00, 0x00, 0x00


//--------------------- .nv.info._Z12vector_scalePfif --------------------------
	.section	.nv.info._Z12vector_scalePfif,"",@"SHT_CUDA_INFO"
	.sectionflags	@""
	.align	4


	//----- nvinfo : EIATTR_CUDA_API_VERSION
	.align		4
        /*0000*/ 	.byte	0x04, 0x37
        /*0002*/ 	.short	(.L_7 - .L_6)
.L_6:
        /*0004*/ 	.word	0x00000082


	//----- nvinfo : EIATTR_KPARAM_INFO
	.align		4
.L_7:
        /*0008*/ 	.byte	0x04, 0x17
        /*000a*/ 	.short	(.L_9 - .L_8)
.L_8:
        /*000c*/ 	.word	0x00000000
        /*0010*/ 	.short	0x0002
        /*0012*/ 	.short	0x000c
        /*0014*/ 	.byte	0x00, 0xf0, 0x11, 0x00


	//----- nvinfo : EIATTR_KPARAM_INFO
	.align		4
.L_9:
        /*0018*/ 	.byte	0x04, 0x17
        /*001a*/ 	.short	(.L_11 - .L_10)
.L_10:
        /*001c*/ 	.word	0x00000000
        /*0020*/ 	.short	0x0001
        /*0022*/ 	.short	0x0008
        /*0024*/ 	.byte	0x00, 0xf0, 0x11, 0x00


	//----- nvinfo : EIATTR_KPARAM_INFO
	.align		4
.L_11:
        /*0028*/ 	.byte	0x04, 0x17
        /*002a*/ 	.short	(.L_13 - .L_12)
.L_12:
        /*002c*/ 	.word	0x00000000
        /*0030*/ 	.short	0x0000
        /*0032*/ 	.short	0x0000
        /*0034*/ 	.byte	0x00, 0xf5, 0x21, 0x00


	//----- nvinfo : EIATTR_SPARSE_MMA_MASK
	.align		4
.L_13:
        /*0038*/ 	.byte	0x03, 0x50
        /*003a*/ 	.short	0x0000


	//----- nvinfo : EIATTR_MAXREG_COUNT
	.align		4
        /*003c*/ 	.byte	0x03, 0x1b
        /*003e*/ 	.short	0x00ff


	//----- nvinfo : EIATTR_MERCURY_ISA_VERSION
	.align		4
        /*0040*/ 	.byte	0x03, 0x5f
        /*0042*/ 	.short	0x0101


	//----- nvinfo : EIATTR_VRC_CTA_INIT_COUNT
	.align		4
        /*0044*/ 	.byte	0x02, 0x4a
	.zero		1
	.zero		1


	//----- nvinfo : EIATTR_EXIT_INSTR_OFFSETS
	.align		4
        /*0048*/ 	.byte	0x04, 0x1c
        /*004a*/ 	.short	(.L_15 - .L_14)


	//   ....[0]....
.L_14:
        /*004c*/ 	.word	0x00000070


	//   ....[1]....
        /*0050*/ 	.word	0x000000f0


	//----- nvinfo : EIATTR_CBANK_PARAM_SIZE
	.align		4
.L_15:
        /*0054*/ 	.byte	0x03, 0x19
        /*0056*/ 	.short	0x0010


	//----- nvinfo : EIATTR_PARAM_CBANK
	.align		4
        /*0058*/ 	.byte	0x04, 0x0a
        /*005a*/ 	.short	(.L_17 - .L_16)
	.align		4
.L_16:
        /*005c*/ 	.word	index@(.nv.constant0._Z12vector_scalePfif)
        /*0060*/ 	.short	0x0380
        /*0062*/ 	.short	0x0010


	//----- nvinfo : EIATTR_SW_WAR
	.align		4
.L_17:
        /*0064*/ 	.byte	0x04, 0x36
        /*0066*/ 	.short	(.L_19 - .L_18)
.L_18:
        /*0068*/ 	.word	0x00000008
.L_19:


//--------------------- .nv.callgraph             --------------------------
	.section	.nv.callgraph,"",@"SHT_CUDA_CALLGRAPH"
	.align	4
	.sectionentsize	8
	.align		4
        /*0000*/ 	.word	0x00000000
	.align		4
        /*0004*/ 	.word	0xffffffff
	.align		4
        /*0008*/ 	.word	0x00000000
	.align		4
        /*000c*/ 	.word	0xfffffffe
	.align		4
        /*0010*/ 	.word	0x00000000
	.align		4
        /*0014*/ 	.word	0xfffffffd
	.align		4
        /*0018*/ 	.word	0x00000000
	.align		4
        /*001c*/ 	.word	0xfffffffc


//--------------------- .text._Z12vector_scalePfif --------------------------
	.section	.text._Z12vector_scalePfif,"ax",@progbits
	.align	128
        .global         _Z12vector_scalePfif
        .type           _Z12vector_scalePfif,@function
        .size           _Z12vector_scalePfif,(.L_x_1 - _Z12vector_scalePfif)
        .other          _Z12vector_scalePfif,@"STO_CUDA_ENTRY STV_DEFAULT"
_Z12vector_scalePfif:
.text._Z12vector_scalePfif:
[----:B------:R-:W-:Y:S01]  /*0000*/  LDC R1, c[0x0][0x37c] ;  /* 0x0000df00ff017b82 */ /* 0x000fe20000000800 */
[----:B------:R-:W0:Y:S07]  /*0010*/  S2R R0, SR_TID.X ;  /* 0x0000000000007919 */ /* 0x000e2e0000002100 */
[----:B------:R-:W0:Y:S01]  /*0020*/  S2UR UR4, SR_CTAID.X ;  /* 0x00000000000479c3 */ /* 0x000e220000002500 */
[----:B------:R-:W1:Y:S07]  /*0030*/  LDCU UR5, c[0x0][0x388] ;  /* 0x00007100ff0577ac */ /* 0x000e6e0008000800 */
[----:B------:R-:W0:Y:S02]  /*0040*/  LDC R5, c[0x0][0x360] ;  /* 0x0000d800ff057b82 */ /* 0x000e240000000800 */
[----:B0-----:R-:W-:-:S05]  /*0050*/  IMAD R5, R5, UR4, R0 ;  /* 0x0000000405057c24 */ /* 0x001fca000f8e0200 */
[----:B-1----:R-:W-:-:S13]  /*0060*/  ISETP.GE.AND P0, PT, R5, UR5, PT ;  /* 0x0000000505007c0c */ /* 0x002fda000bf06270 */
[----:B------:R-:W-:Y:S05]  /*0070*/  @P0 EXIT ;  /* 0x000000000000094d */ /* 0x000fea0003800000 */
[----:B------:R-:W0:Y:S01]  /*0080*/  LDC.64 R2, c[0x0][0x380] ;  /* 0x0000e000ff027b82 */ /* 0x000e220000000a00 */
[----:B------:R-:W1:Y:S01]  /*0090*/  LDCU.64 UR4, c[0x0][0x358] ;  /* 0x00006b00ff0477ac */ /* 0x000e620008000a00 */
[----:B------:R-:W2:Y:S01]  /*00a0*/  LDCU UR6, c[0x0][0x38c] ;  /* 0x00007180ff0677ac */ /* 0x000ea20008000800 */
[----:B0-----:R-:W-:-:S05]  /*00b0*/  IMAD.WIDE R2, R5, 0x4, R2 ;  /* 0x0000000405027825 */ /* 0x001fca00078e0202 */
[----:B-1----:R-:W2:Y:S02]  /*00c0*/  LDG.E R0, desc[UR4][R2.64] ;  /* 0x0000000402007981 */ /* 0x002ea4000c1e1900 */
[----:B--2---:R-:W-:-:S05]  /*00d0*/  FMUL R5, R0, UR6 ;  /* 0x0000000600057c20 */ /* 0x004fca0008400000 */
[----:B------:R-:W-:Y:S01]  /*00e0*/  STG.E desc[UR4][R2.64], R5 ;  /* 0x0000000502007986 */ /* 0x000fe2000c101904 */
[----:B------:R-:W-:Y:S05]  /*00f0*/  EXIT ;  /* 0x000000000000794d */ /* 0x000fea0003800000 */
.L_x_0:
[----:B------:R-:W-:-:S00]  /*0100*/  BRA `(.L_x_0) ;  /* 0xfffffffc00fc7947 */ /* 0x000fc0000383ffff */
[----:B------:R-:W-:-:S00]  /*0110*/  NOP ;  /* 0x0000000000007918 */ /* 0x000fc00000000000 */
        /* <DEDUP_REMOVED lines=14> */
.L_x_1:


//--------------------- .nv.shared.reserved.0     --------------------------
	.section	.nv.shared.reserved.0,"aw",@nobits
	.weak		__nv_reservedSMEM_offset_0_alias
	.size		__nv_reservedSMEM_offset_0_alias, 0, 64
	.other		__nv_reservedSMEM_offset_0_alias,@"STO_CUDA_RESERVED_SHARED STV_DEFAULT"
__nv_reservedSMEM_offset_0_alias:
	.zero		0
	.zero		64


//--------------------- .nv.constant0._Z12vector_scalePfif --------------------------
	.section	.nv.constant0._Z12vector_scalePfif,"a",@progbits
	.sectionflags	@""
	.align	4
.nv.constant0._Z12vector_scalePfif:
	.zero		912


//--------------------- SYMBOLS --------------------------

	.type		.nv.reservedSmem.offset0,@object
	.size		.nv.reservedSmem.offset0,0x4
